	.headerflags	@"EF_CUDA_TEXMODE_UNIFIED EF_CUDA_64BIT_ADDRESS EF_CUDA_ACCELERATORS EF_CUDA_SM90 EF_CUDA_VIRTUAL_SM(EF_CUDA_SM90)"
	.elftype	@"ET_EXEC"


//--------------------- .nv.info                  --------------------------
	.section	.nv.info,"",@"SHT_CUDA_INFO"
	.align	4


	//----- nvinfo : EIATTR_REGCOUNT
	.align		4
        /*0000*/ 	.byte	0x04, 0x2f
        /*0002*/ 	.short	(.L_1 - .L_0)
	.align		4
.L_0:
        /*0004*/ 	.word	index@(triton_poi_fused_convolution_mul_sigmoid_silu_26)
        /*0008*/ 	.word	0x00000014


	//----- nvinfo : EIATTR_MIN_STACK_SIZE
	.align		4
.L_1:
        /*000c*/ 	.byte	0x04, 0x12
        /*000e*/ 	.short	(.L_3 - .L_2)
	.align		4
.L_2:
        /*0010*/ 	.word	index@(triton_poi_fused_convolution_mul_sigmoid_silu_26)
        /*0014*/ 	.word	0x00000000


	//----- nvinfo : EIATTR_FRAME_SIZE
	.align		4
.L_3:
        /*0018*/ 	.byte	0x04, 0x11
        /*001a*/ 	.short	(.L_5 - .L_4)
	.align		4
.L_4:
        /*001c*/ 	.word	index@(triton_poi_fused_convolution_mul_sigmoid_silu_26)
        /*0020*/ 	.word	0x00000000


	//----- nvinfo : EIATTR_MIN_STACK_SIZE
	.align		4
.L_5:
        /*0024*/ 	.byte	0x04, 0x12
        /*0026*/ 	.short	(.L_7 - .L_6)
	.align		4
.L_6:
        /*0028*/ 	.word	index@(triton_poi_fused_convolution_mul_sigmoid_silu_26)
        /*002c*/ 	.word	0x00000000
.L_7:


//--------------------- .nv.info.triton_poi_fused_convolution_mul_sigmoid_silu_26 --------------------------
	.section	.nv.info.triton_poi_fused_convolution_mul_sigmoid_silu_26,"",@"SHT_CUDA_INFO"
	.sectionflags	@""
	.align	4


	//----- nvinfo : EIATTR_CUDA_API_VERSION
	.align		4
        /*0000*/ 	.byte	0x04, 0x37
        /*0002*/ 	.short	(.L_9 - .L_8)
.L_8:
        /*0004*/ 	.word	0x0000007c


	//----- nvinfo : EIATTR_KPARAM_INFO
	.align		4
.L_9:
        /*0008*/ 	.byte	0x04, 0x17
        /*000a*/ 	.short	(.L_11 - .L_10)
.L_10:
        /*000c*/ 	.word	0x00000000
        /*0010*/ 	.short	0x0003
        /*0012*/ 	.short	0x0018
        /*0014*/ 	.byte	0x00, 0xf0, 0x11, 0x00


	//----- nvinfo : EIATTR_KPARAM_INFO
	.align		4
.L_11:
        /*0018*/ 	.byte	0x04, 0x17
        /*001a*/ 	.short	(.L_13 - .L_12)
.L_12:
        /*001c*/ 	.word	0x00000000
        /*0020*/ 	.short	0x0002
        /*0022*/ 	.short	0x0010
        /*0024*/ 	.byte	0x00, 0xf4, 0x21, 0x00


	//----- nvinfo : EIATTR_KPARAM_INFO
	.align		4
.L_13:
        /*0028*/ 	.byte	0x04, 0x17
        /*002a*/ 	.short	(.L_15 - .L_14)
.L_14:
        /*002c*/ 	.word	0x00000000
        /*0030*/ 	.short	0x0001
        /*0032*/ 	.short	0x0008
        /*0034*/ 	.byte	0x00, 0xf4, 0x21, 0x00


	//----- nvinfo : EIATTR_KPARAM_INFO
	.align		4
.L_15:
        /*0038*/ 	.byte	0x04, 0x17
        /*003a*/ 	.short	(.L_17 - .L_16)
.L_16:
        /*003c*/ 	.word	0x00000000
        /*0040*/ 	.short	0x0000
        /*0042*/ 	.short	0x0000
        /*0044*/ 	.byte	0x00, 0xf4, 0x21, 0x00


	//----- nvinfo : EIATTR_SPARSE_MMA_MASK
	.align		4
.L_17:
        /*0048*/ 	.byte	0x03, 0x50
        /*004a*/ 	.short	0x0000


	//----- nvinfo : EIATTR_MAXREG_COUNT
	.align		4
        /*004c*/ 	.byte	0x03, 0x1b
        /*004e*/ 	.short	0x00ff


	//----- nvinfo : EIATTR_EXIT_INSTR_OFFSETS
	.align		4
        /*0050*/ 	.byte	0x04, 0x1c
        /*0052*/ 	.short	(.L_19 - .L_18)


	//   ....[0]....
.L_18:
        /*0054*/ 	.word	0x00000500


	//   ....[1]....
        /*0058*/ 	.word	0x00000520


	//----- nvinfo : EIATTR_REQNTID
	.align		4
.L_19:
        /*005c*/ 	.byte	0x04, 0x10
        /*005e*/ 	.short	(.L_21 - .L_20)
.L_20:
        /*0060*/ 	.word	0x00000080
        /*0064*/ 	.word	0x00000001
        /*0068*/ 	.word	0x00000001


	//----- nvinfo : EIATTR_CBANK_PARAM_SIZE
	.align		4
.L_21:
        /*006c*/ 	.byte	0x03, 0x19
        /*006e*/ 	.short	0x001c


	//----- nvinfo : EIATTR_PARAM_CBANK
	.align		4
        /*0070*/ 	.byte	0x04, 0x0a
        /*0072*/ 	.short	(.L_23 - .L_22)
	.align		4
.L_22:
        /*0074*/ 	.word	index@(.nv.constant0.triton_poi_fused_convolution_mul_sigmoid_silu_26)
        /*0078*/ 	.short	0x0210
        /*007a*/ 	.short	0x001c


	//----- nvinfo : EIATTR_SW_WAR
	.align		4
.L_23:
        /*007c*/ 	.byte	0x04, 0x36
        /*007e*/ 	.short	(.L_25 - .L_24)
.L_24:
        /*0080*/ 	.word	0x00000008
.L_25:


//--------------------- .nv.callgraph             --------------------------
	.section	.nv.callgraph,"",@"SHT_CUDA_CALLGRAPH"
	.align	4
	.sectionentsize	8
	.align		4
        /*0000*/ 	.word	0x00000000
	.align		4
        /*0004*/ 	.word	0xffffffff
	.align		4
        /*0008*/ 	.word	0x00000000
	.align		4
        /*000c*/ 	.word	0xfffffffe
	.align		4
        /*0010*/ 	.word	0x00000000
	.align		4
        /*0014*/ 	.word	0xfffffffd
	.align		4
        /*0018*/ 	.word	0x00000000
	.align		4
        /*001c*/ 	.word	0xfffffffc


//--------------------- .text.triton_poi_fused_convolution_mul_sigmoid_silu_26 --------------------------
	.section	.text.triton_poi_fused_convolution_mul_sigmoid_silu_26,"ax",@progbits
	.align	128
        .global         triton_poi_fused_convolution_mul_sigmoid_silu_26
        .type           triton_poi_fused_convolution_mul_sigmoid_silu_26,@function
        .size           triton_poi_fused_convolution_mul_sigmoid_silu_26,(.L_x_1 - triton_poi_fused_convolution_mul_sigmoid_silu_26)
        .other          triton_poi_fused_convolution_mul_sigmoid_silu_26,@"STO_CUDA_ENTRY STV_DEFAULT"
triton_poi_fused_convolution_mul_sigmoid_silu_26:
.text.triton_poi_fused_convolution_mul_sigmoid_silu_26:
[----:B------:R-:W0:Y:S02]  /*0000*/  LDC R1, c[0x0][0x28] ;  /* 0x00000a00ff017b82 */ /* 0x000e240000000800 */
[----:B------:R-:W1:Y:S01]  /*0010*/  S2R R0, SR_TID.X ;  /* 0x0000000000007919 */ /* 0x000e620000002100 */
[----:B------:R-:W2:Y:S01]  /*0020*/  LDC.64 R4, c[0x0][0x218] ;  /* 0x00008600ff047b82 */ /* 0x000ea20000000a00 */
[----:B------:R-:W-:Y:S01]  /*0030*/  ULDC.64 UR4, c[0x0][0x208] ;  /* 0x0000820000047ab9 */ /* 0x000fe20000000a00 */
[----:B------:R-:W3:Y:S06]  /*0040*/  S2R R9, SR_CTAID.X ;  /* 0x0000000000097919 */ /* 0x000eec0000002500 */
[----:B------:R-:W4:Y:S08]  /*0050*/  LDC.64 R6, c[0x0][0x210] ;  /* 0x00008400ff067b82 */ /* 0x000f300000000a00 */
[----:B------:R-:W5:Y:S01]  /*0060*/  LDC.64 R10, c[0x0][0x220] ;  /* 0x00008800ff0a7b82 */ /* 0x000f620000000a00 */
[----:B-1----:R-:W-:-:S04]  /*0070*/  SHF.L.U32 R0, R0, 0x1, RZ ;  /* 0x0000000100007819 */ /* 0x002fc800000006ff */
[----:B------:R-:W-:-:S04]  /*0080*/  LOP3.LUT R0, R0, 0xfe, RZ, 0xc0, !PT ;  /* 0x000000fe00007812 */ /* 0x000fc800078ec0ff */
[----:B---3--:R-:W-:-:S04]  /*0090*/  LEA R9, R9, R0, 0x8 ;  /* 0x0000000009097211 */ /* 0x008fc800078e40ff */
[C---:B------:R-:W-:Y:S01]  /*00a0*/  ISETP.GE.AND P0, PT, R9.reuse, 0xc00, PT ;  /* 0x00000c000900780c */ /* 0x040fe20003f06270 */
[----:B------:R-:W-:-:S04]  /*00b0*/  IMAD.HI R0, R9, 0x2aaaaaab, RZ ;  /* 0x2aaaaaab09007827 */ /* 0x000fc800078e02ff */
[----:B--2---:R-:W-:Y:S01]  /*00c0*/  IMAD.WIDE R4, R9, 0x4, R4 ;  /* 0x0000000409047825 */ /* 0x004fe200078e0204 */
[----:B------:R-:W-:-:S04]  /*00d0*/  SHF.R.U32.HI R3, RZ, 0x1f, R0 ;  /* 0x0000001fff037819 */ /* 0x000fc80000011600 */
[----:B------:R-:W-:Y:S02]  /*00e0*/  LEA.HI R0, R0, R3, RZ, 0x19 ;  /* 0x0000000300007211 */ /* 0x000fe400078fc8ff */
[----:B------:R-:W-:-:S03]  /*00f0*/  CS2R R2, SRZ ;  /* 0x0000000000027805 */ /* 0x000fc6000001ff00 */
[----:B------:R-:W-:Y:S02]  /*0100*/  IMAD R13, R0, -0x300, R9 ;  /* 0xfffffd00000d7824 */ /* 0x000fe400078e0209 */
[----:B----4-:R-:W-:Y:S01]  /*0110*/  IMAD.WIDE R6, R9, 0x4, R6 ;  /* 0x0000000409067825 */ /* 0x010fe200078e0206 */
[----:B------:R-:W2:Y:S01]  /*0120*/  @!P0 LDG.E.64 R2, desc[UR4][R4.64] ;  /* 0x0000000404028981 */ /* 0x000ea2000c1e1b00 */
[----:B------:R-:W-:Y:S02]  /*0130*/  CS2R R8, SRZ ;  /* 0x0000000000087805 */ /* 0x000fe4000001ff00 */
[----:B-----5:R-:W-:Y:S01]  /*0140*/  IMAD.WIDE R10, R13, 0x4, R10 ;  /* 0x000000040d0a7825 */ /* 0x020fe200078e020a */
[----:B------:R-:W-:-:S03]  /*0150*/  CS2R R12, SRZ ;  /* 0x00000000000c7805 */ /* 0x000fc6000001ff00 */
[----:B------:R-:W3:Y:S04]  /*0160*/  @!P0 LDG.E.64 R8, desc[UR4][R6.64] ;  /* 0x0000000406088981 */ /* 0x000ee8000c1e1b00 */
[----:B------:R-:W3:Y:S01]  /*0170*/  @!P0 LDG.E.EL.64 R12, desc[UR4][R10.64] ;  /* 0x000000040a0c8981 */ /* 0x000ee2000c2e1b00 */
[----:B--2---:R-:W-:-:S04]  /*0180*/  FADD R0, RZ, -R2 ;  /* 0x80000002ff007221 */ /* 0x004fc80000000000 */
[----:B------:R-:W-:Y:S01]  /*0190*/  FMUL R14, R0, 1.4426950216293334961 ;  /* 0x3fb8aa3b000e7820 */ /* 0x000fe20000400000 */
[----:B------:R-:W-:-:S04]  /*01a0*/  FADD R0, RZ, -R3 ;  /* 0x80000003ff007221 */ /* 0x000fc80000000000 */
[----:B------:R-:W-:Y:S01]  /*01b0*/  FMUL R15, R0, 1.4426950216293334961 ;  /* 0x3fb8aa3b000f7820 */ /* 0x000fe20000400000 */
[----:B------:R-:W-:Y:S01]  /*01c0*/  FSETP.GEU.AND P1, PT, R14, -126, PT ;  /* 0xc2fc00000e00780b */ /* 0x000fe20003f2e000 */
[----:B---3--:R-:W-:Y:S01]  /*01d0*/  FADD R8, R12, R8 ;  /* 0x000000080c087221 */ /* 0x008fe20000000000 */
[----:B------:R-:W-:Y:S02]  /*01e0*/  FADD R9, R13, R9 ;  /* 0x000000090d097221 */ /* 0x000fe40000000000 */
[----:B------:R-:W-:Y:S01]  /*01f0*/  FSETP.GEU.AND P4, PT, R15, -126, PT ;  /* 0xc2fc00000f00780b */ /* 0x000fe20003f8e000 */
[----:B------:R-:W-:Y:S01]  /*0200*/  FADD R0, RZ, -R8 ;  /* 0x80000008ff007221 */ /* 0x000fe20000000000 */
[----:B------:R-:W-:Y:S01]  /*0210*/  FADD R12, RZ, -R9 ;  /* 0x80000009ff0c7221 */ /* 0x000fe20000000000 */
[----:B------:R1:W-:Y:S02]  /*0220*/  @!P0 STG.E.64 desc[UR4][R6.64], R8 ;  /* 0x0000000806008986 */ /* 0x0003e4000c101b04 */
[----:B------:R-:W-:Y:S01]  /*0230*/  FMUL R0, R0, 1.4426950216293334961 ;  /* 0x3fb8aa3b00007820 */ /* 0x000fe20000400000 */
[----:B------:R-:W-:-:S03]  /*0240*/  FMUL R12, R12, 1.4426950216293334961 ;  /* 0x3fb8aa3b0c0c7820 */ /* 0x000fc60000400000 */
[----:B------:R-:W-:Y:S01]  /*0250*/  @!P1 FMUL R14, R14, 0.5 ;  /* 0x3f0000000e0e9820 */ /* 0x000fe20000400000 */
[----:B------:R-:W-:Y:S02]  /*0260*/  FSETP.GEU.AND P2, PT, R0, -126, PT ;  /* 0xc2fc00000000780b */ /* 0x000fe40003f4e000 */
[----:B------:R-:W-:Y:S01]  /*0270*/  FSETP.GEU.AND P3, PT, R12, -126, PT ;  /* 0xc2fc00000c00780b */ /* 0x000fe20003f6e000 */
[----:B------:R-:W-:Y:S01]  /*0280*/  @!P4 FMUL R15, R15, 0.5 ;  /* 0x3f0000000f0fc820 */ /* 0x000fe20000400000 */
[----:B------:R-:W2:Y:S08]  /*0290*/  MUFU.EX2 R13, R14 ;  /* 0x0000000e000d7308 */ /* 0x000eb00000000800 */
[----:B------:R-:W3:Y:S01]  /*02a0*/  MUFU.EX2 R16, R15 ;  /* 0x0000000f00107308 */ /* 0x000ee20000000800 */
[----:B------:R-:W-:-:S02]  /*02b0*/  @!P2 FMUL R0, R0, 0.5 ;  /* 0x3f0000000000a820 */ /* 0x000fc40000400000 */
[----:B------:R-:W-:Y:S01]  /*02c0*/  @!P3 FMUL R12, R12, 0.5 ;  /* 0x3f0000000c0cb820 */ /* 0x000fe20000400000 */
[----:B--2---:R-:W-:-:S04]  /*02d0*/  @!P1 FMUL R13, R13, R13 ;  /* 0x0000000d0d0d9220 */ /* 0x004fc80000400000 */
[----:B------:R2:W4:Y:S01]  /*02e0*/  MUFU.EX2 R10, R0 ;  /* 0x00000000000a7308 */ /* 0x0005220000000800 */
[----:B------:R-:W-:Y:S01]  /*02f0*/  FADD R13, R13, 1 ;  /* 0x3f8000000d0d7421 */ /* 0x000fe20000000000 */
[----:B---3--:R-:W-:-:S06]  /*0300*/  @!P4 FMUL R16, R16, R16 ;  /* 0x000000101010c220 */ /* 0x008fcc0000400000 */
[----:B------:R-:W3:Y:S01]  /*0310*/  MUFU.EX2 R11, R12 ;  /* 0x0000000c000b7308 */ /* 0x000ee20000000800 */
[----:B------:R-:W-:Y:S01]  /*0320*/  FSETP.GT.AND P1, PT, R13, 8.50705917302346158658e+37, PT ;  /* 0x7e8000000d00780b */ /* 0x000fe20003f24000 */
[----:B--2---:R-:W-:Y:S01]  /*0330*/  HFMA2.MMA R0, -RZ, RZ, 1.625, 0 ;  /* 0x3e800000ff007435 */ /* 0x004fe200000001ff */
[----:B------:R-:W-:Y:S01]  /*0340*/  FADD R16, R16, 1 ;  /* 0x3f80000010107421 */ /* 0x000fe20000000000 */
[----:B----4-:R-:W-:-:S04]  /*0350*/  @!P2 FMUL R10, R10, R10 ;  /* 0x0000000a0a0aa220 */ /* 0x010fc80000400000 */
[----:B------:R-:W-:Y:S01]  /*0360*/  FSETP.GT.AND P2, PT, R16, 8.50705917302346158658e+37, PT ;  /* 0x7e8000001000780b */ /* 0x000fe20003f44000 */
[----:B------:R-:W-:-:S03]  /*0370*/  FADD R10, R10, 1 ;  /* 0x3f8000000a0a7421 */ /* 0x000fc60000000000 */
[----:B------:R-:W-:Y:S02]  /*0380*/  FSEL R15, R0, 1, P1 ;  /* 0x3f800000000f7808 */ /* 0x000fe40000800000 */
[----:B------:R-:W-:Y:S01]  /*0390*/  @P1 FMUL R13, R13, 0.25 ;  /* 0x3e8000000d0d1820 */ /* 0x000fe20000400000 */
[----:B---3--:R-:W-:Y:S01]  /*03a0*/  @!P3 FMUL R11, R11, R11 ;  /* 0x0000000b0b0bb220 */ /* 0x008fe20000400000 */
[----:B------:R-:W-:Y:S02]  /*03b0*/  FSETP.GT.AND P3, PT, R10, 8.50705917302346158658e+37, PT ;  /* 0x7e8000000a00780b */ /* 0x000fe40003f64000 */
[----:B------:R2:W3:Y:S01]  /*03c0*/  MUFU.RCP R12, R13 ;  /* 0x0000000d000c7308 */ /* 0x0004e20000001000 */
[----:B------:R-:W-:Y:S01]  /*03d0*/  FADD R11, R11, 1 ;  /* 0x3f8000000b0b7421 */ /* 0x000fe20000000000 */
[----:B------:R-:W-:Y:S01]  /*03e0*/  FSEL R17, R0, 1, P2 ;  /* 0x3f80000000117808 */ /* 0x000fe20001000000 */
[----:B------:R-:W-:-:S03]  /*03f0*/  @P2 FMUL R16, R16, 0.25 ;  /* 0x3e80000010102820 */ /* 0x000fc60000400000 */
[----:B------:R-:W-:-:S03]  /*0400*/  FSETP.GT.AND P4, PT, R11, 8.50705917302346158658e+37, PT ;  /* 0x7e8000000b00780b */ /* 0x000fc60003f84000 */
[----:B------:R-:W4:Y:S01]  /*0410*/  MUFU.RCP R16, R16 ;  /* 0x0000001000107308 */ /* 0x000f220000001000 */
[----:B--2---:R-:W-:Y:S01]  /*0420*/  FSEL R13, R0, 1, P3 ;  /* 0x3f800000000d7808 */ /* 0x004fe20001800000 */
[----:B------:R-:W-:Y:S01]  /*0430*/  @P3 FMUL R10, R10, 0.25 ;  /* 0x3e8000000a0a3820 */ /* 0x000fe20000400000 */
[----:B------:R-:W-:Y:S01]  /*0440*/  FSEL R0, R0, 1, P4 ;  /* 0x3f80000000007808 */ /* 0x000fe20002000000 */
[----:B---3--:R-:W-:-:S04]  /*0450*/  FMUL R15, R12, R15 ;  /* 0x0000000f0c0f7220 */ /* 0x008fc80000400000 */
[----:B------:R-:W2:Y:S02]  /*0460*/  MUFU.RCP R10, R10 ;  /* 0x0000000a000a7308 */ /* 0x000ea40000001000 */
[----:B------:R-:W-:Y:S01]  /*0470*/  @P4 FMUL R11, R11, 0.25 ;  /* 0x3e8000000b0b4820 */ /* 0x000fe20000400000 */
[----:B------:R-:W-:Y:S01]  /*0480*/  FMUL R2, R15, R2 ;  /* 0x000000020f027220 */ /* 0x000fe20000400000 */
[----:B----4-:R-:W-:-:S04]  /*0490*/  FMUL R16, R16, R17 ;  /* 0x0000001110107220 */ /* 0x010fc80000400000 */
[----:B------:R-:W3:Y:S01]  /*04a0*/  MUFU.RCP R11, R11 ;  /* 0x0000000b000b7308 */ /* 0x000ee20000001000 */
[----:B------:R-:W-:Y:S01]  /*04b0*/  FMUL R3, R16, R3 ;  /* 0x0000000310037220 */ /* 0x000fe20000400000 */
[----:B--2---:R-:W-:-:S04]  /*04c0*/  FMUL R13, R10, R13 ;  /* 0x0000000d0a0d7220 */ /* 0x004fc80000400000 */
[----:B------:R-:W-:Y:S01]  /*04d0*/  FMUL R2, R13, R2 ;  /* 0x000000020d027220 */ /* 0x000fe20000400000 */
[----:B---3--:R-:W-:-:S04]  /*04e0*/  FMUL R0, R11, R0 ;  /* 0x000000000b007220 */ /* 0x008fc80000400000 */
[----:B------:R-:W-:Y:S01]  /*04f0*/  FMUL R3, R0, R3 ;  /* 0x0000000300037220 */ /* 0x000fe20000400000 */
[----:B-1----:R-:W-:Y:S06]  /*0500*/  @P0 EXIT ;  /* 0x000000000000094d */ /* 0x002fec0003800000 */
[----:B------:R-:W-:Y:S01]  /*0510*/  STG.E.64 desc[UR4][R4.64], R2 ;  /* 0x0000000204007986 */ /* 0x000fe2000c101b04 */
[----:B------:R-:W-:Y:S05]  /*0520*/  EXIT ;  /* 0x000000000000794d */ /* 0x000fea0003800000 */
.L_x_0:
[----:B------:R-:W-:-:S00]  /*0530*/  BRA `(.L_x_0) ;  /* 0xfffffffc00fc7947 */ /* 0x000fc0000383ffff */
[----:B------:R-:W-:-:S00]  /*0540*/  NOP ;  /* 0x0000000000007918 */ /* 0x000fc00000000000 */
        /* <DEDUP_REMOVED lines=11> */
.L_x_1:


//--------------------- .nv.constant0.triton_poi_fused_convolution_mul_sigmoid_silu_26 --------------------------
	.section	.nv.constant0.triton_poi_fused_convolution_mul_sigmoid_silu_26,"a",@progbits
	.sectionflags	@""
	.align	4
.nv.constant0.triton_poi_fused_convolution_mul_sigmoid_silu_26:
	.zero		556
